//
// Generated by NVIDIA NVVM Compiler
//
// Compiler Build ID: CL-36424714
// Cuda compilation tools, release 13.0, V13.0.88
// Based on NVVM 20.0.0
//

.version 9.0
.target sm_100
.address_size 64

	// .globl	_Z4mmulPfS_S_iii
// _ZZ4mmulPfS_S_iiiE7sharedA has been demoted
// _ZZ4mmulPfS_S_iiiE7sharedB has been demoted

.visible .entry _Z4mmulPfS_S_iii(
	.param .u64 .ptr .align 1 _Z4mmulPfS_S_iii_param_0,
	.param .u64 .ptr .align 1 _Z4mmulPfS_S_iii_param_1,
	.param .u64 .ptr .align 1 _Z4mmulPfS_S_iii_param_2,
	.param .u32 _Z4mmulPfS_S_iii_param_3,
	.param .u32 _Z4mmulPfS_S_iii_param_4,
	.param .u32 _Z4mmulPfS_S_iii_param_5
)
{
	.reg .pred 	%p<39>;
	.reg .b32 	%r<100>;
	.reg .b32 	%f<41>;
	.reg .b64 	%rd<33>;
	// demoted variable
	.shared .align 4 .b8 _ZZ4mmulPfS_S_iiiE7sharedA[1024];
	// demoted variable
	.shared .align 4 .b8 _ZZ4mmulPfS_S_iiiE7sharedB[1024];
	ld.param.u64 	%rd7, [_Z4mmulPfS_S_iii_param_0];
	ld.param.u64 	%rd8, [_Z4mmulPfS_S_iii_param_1];
	ld.param.u32 	%r55, [_Z4mmulPfS_S_iii_param_3];
	ld.param.u32 	%r56, [_Z4mmulPfS_S_iii_param_4];
	ld.param.u32 	%r57, [_Z4mmulPfS_S_iii_param_5];
	cvta.to.global.u64 	%rd1, %rd8;
	cvta.to.global.u64 	%rd2, %rd7;
	mov.u32 	%r58, %ctaid.x;
	mov.u32 	%r59, %ctaid.y;
	mov.u32 	%r1, %tid.x;
	mov.u32 	%r2, %tid.y;
	shl.b32 	%r60, %r59, 4;
	add.s32 	%r3, %r60, %r2;
	shl.b32 	%r4, %r58, 4;
	add.s32 	%r5, %r4, %r1;
	setp.lt.s32 	%p1, %r56, 17;
	@%p1 bra 	$L__BB0_27;
	add.s32 	%r6, %r56, -1;
	shr.u32 	%r7, %r6, 4;
	shl.b32 	%r62, %r2, 6;
	mov.u32 	%r63, _ZZ4mmulPfS_S_iiiE7sharedA;
	add.s32 	%r64, %r63, %r62;
	shl.b32 	%r65, %r1, 2;
	add.s32 	%r8, %r64, %r65;
	mul.lo.s32 	%r9, %r56, %r3;
	mov.u32 	%r66, _ZZ4mmulPfS_S_iiiE7sharedB;
	add.s32 	%r67, %r66, %r62;
	add.s32 	%r10, %r67, %r65;
	and.b32  	%r11, %r7, 3;
	setp.lt.u32 	%p2, %r56, 65;
	mov.b32 	%r94, 0;
	@%p2 bra 	$L__BB0_20;
	and.b32  	%r94, %r7, 268435452;
	and.b32  	%r69, %r7, 268435452;
	neg.s32 	%r93, %r69;
	cvt.u64.u32 	%rd9, %r1;
	cvt.u64.u32 	%rd10, %r9;
	add.s64 	%rd11, %rd9, %rd10;
	shl.b64 	%rd12, %rd11, 2;
	add.s64 	%rd13, %rd12, %rd2;
	add.s64 	%rd32, %rd13, 128;
	add.s32 	%r92, %r2, 32;
	add.s32 	%r70, %r2, 48;
	mad.lo.s32 	%r71, %r57, %r70, %r1;
	add.s32 	%r91, %r71, %r4;
	shl.b32 	%r16, %r57, 6;
	mad.lo.s32 	%r72, %r57, %r92, %r1;
	add.s32 	%r90, %r72, %r4;
	add.s32 	%r73, %r2, 16;
	mad.lo.s32 	%r74, %r57, %r73, %r1;
	add.s32 	%r89, %r74, %r4;
	mad.lo.s32 	%r75, %r2, %r57, %r1;
	add.s32 	%r88, %r75, %r4;
	add.s32 	%r87, %r1, 32;
	add.s32 	%r86, %r1, %r9;
$L__BB0_3:
	setp.ge.s32 	%p3, %r3, %r55;
	add.s32 	%r76, %r87, -32;
	setp.ge.s32 	%p4, %r76, %r56;
	mov.f32 	%f31, 0f00000000;
	or.pred  	%p5, %p3, %p4;
	@%p5 bra 	$L__BB0_5;
	mul.wide.u32 	%rd14, %r86, 4;
	add.s64 	%rd15, %rd2, %rd14;
	ld.global.f32 	%f31, [%rd15];
$L__BB0_5:
	setp.ge.s32 	%p6, %r5, %r57;
	st.shared.f32 	[%r8], %f31;
	add.s32 	%r77, %r92, -32;
	setp.ge.s32 	%p7, %r77, %r56;
	mov.f32 	%f32, 0f00000000;
	or.pred  	%p8, %p6, %p7;
	@%p8 bra 	$L__BB0_7;
	mul.wide.s32 	%rd16, %r88, 4;
	add.s64 	%rd17, %rd1, %rd16;
	ld.global.f32 	%f32, [%rd17];
$L__BB0_7:
	st.shared.f32 	[%r10], %f32;
	bar.sync 	0;
	bar.sync 	0;
	add.s32 	%r78, %r87, -16;
	setp.ge.s32 	%p10, %r78, %r56;
	mov.f32 	%f33, 0f00000000;
	or.pred  	%p11, %p3, %p10;
	@%p11 bra 	$L__BB0_9;
	ld.global.f32 	%f33, [%rd32+-64];
$L__BB0_9:
	st.shared.f32 	[%r8], %f33;
	add.s32 	%r79, %r92, -16;
	setp.ge.s32 	%p13, %r79, %r56;
	mov.f32 	%f34, 0f00000000;
	or.pred  	%p14, %p6, %p13;
	@%p14 bra 	$L__BB0_11;
	mul.wide.s32 	%rd18, %r89, 4;
	add.s64 	%rd19, %rd1, %rd18;
	ld.global.f32 	%f34, [%rd19];
$L__BB0_11:
	st.shared.f32 	[%r10], %f34;
	bar.sync 	0;
	bar.sync 	0;
	setp.ge.s32 	%p16, %r87, %r56;
	mov.f32 	%f35, 0f00000000;
	or.pred  	%p17, %p3, %p16;
	@%p17 bra 	$L__BB0_13;
	ld.global.f32 	%f35, [%rd32];
$L__BB0_13:
	st.shared.f32 	[%r8], %f35;
	setp.ge.s32 	%p19, %r92, %r56;
	mov.f32 	%f36, 0f00000000;
	or.pred  	%p20, %p6, %p19;
	@%p20 bra 	$L__BB0_15;
	mul.wide.s32 	%rd20, %r90, 4;
	add.s64 	%rd21, %rd1, %rd20;
	ld.global.f32 	%f36, [%rd21];
$L__BB0_15:
	st.shared.f32 	[%r10], %f36;
	bar.sync 	0;
	bar.sync 	0;
	add.s32 	%r80, %r87, 16;
	setp.ge.s32 	%p22, %r80, %r56;
	mov.f32 	%f37, 0f00000000;
	or.pred  	%p23, %p3, %p22;
	@%p23 bra 	$L__BB0_17;
	ld.global.f32 	%f37, [%rd32+64];
$L__BB0_17:
	st.shared.f32 	[%r8], %f37;
	add.s32 	%r81, %r92, 16;
	setp.ge.s32 	%p25, %r81, %r56;
	mov.f32 	%f38, 0f00000000;
	or.pred  	%p26, %p6, %p25;
	@%p26 bra 	$L__BB0_19;
	mul.wide.s32 	%rd22, %r91, 4;
	add.s64 	%rd23, %rd1, %rd22;
	ld.global.f32 	%f38, [%rd23];
$L__BB0_19:
	st.shared.f32 	[%r10], %f38;
	bar.sync 	0;
	bar.sync 	0;
	add.s32 	%r93, %r93, 4;
	add.s64 	%rd32, %rd32, 256;
	add.s32 	%r92, %r92, 64;
	add.s32 	%r91, %r91, %r16;
	add.s32 	%r90, %r90, %r16;
	add.s32 	%r89, %r89, %r16;
	add.s32 	%r88, %r88, %r16;
	add.s32 	%r87, %r87, 64;
	add.s32 	%r86, %r86, 64;
	setp.ne.s32 	%p27, %r93, 0;
	@%p27 bra 	$L__BB0_3;
$L__BB0_20:
	setp.eq.s32 	%p28, %r11, 0;
	@%p28 bra 	$L__BB0_27;
	shl.b32 	%r82, %r94, 4;
	add.s32 	%r98, %r2, %r82;
	mad.lo.s32 	%r83, %r57, %r98, %r1;
	add.s32 	%r99, %r83, %r4;
	shl.b32 	%r41, %r57, 4;
	add.s32 	%r96, %r1, %r82;
	add.s32 	%r97, %r96, %r9;
	neg.s32 	%r95, %r11;
$L__BB0_22:
	.pragma "nounroll";
	setp.ge.s32 	%p29, %r3, %r55;
	setp.ge.s32 	%p30, %r96, %r56;
	mov.f32 	%f39, 0f00000000;
	or.pred  	%p31, %p29, %p30;
	@%p31 bra 	$L__BB0_24;
	mul.wide.u32 	%rd24, %r97, 4;
	add.s64 	%rd25, %rd2, %rd24;
	ld.global.f32 	%f39, [%rd25];
$L__BB0_24:
	setp.ge.s32 	%p32, %r5, %r57;
	st.shared.f32 	[%r8], %f39;
	setp.ge.s32 	%p33, %r98, %r56;
	mov.f32 	%f40, 0f00000000;
	or.pred  	%p34, %p32, %p33;
	@%p34 bra 	$L__BB0_26;
	mul.wide.s32 	%rd26, %r99, 4;
	add.s64 	%rd27, %rd1, %rd26;
	ld.global.f32 	%f40, [%rd27];
$L__BB0_26:
	st.shared.f32 	[%r10], %f40;
	bar.sync 	0;
	bar.sync 	0;
	add.s32 	%r99, %r99, %r41;
	add.s32 	%r98, %r98, 16;
	add.s32 	%r97, %r97, 16;
	add.s32 	%r96, %r96, 16;
	add.s32 	%r95, %r95, 1;
	setp.ne.s32 	%p35, %r95, 0;
	@%p35 bra 	$L__BB0_22;
$L__BB0_27:
	setp.ge.s32 	%p36, %r3, %r55;
	setp.ge.s32 	%p37, %r5, %r57;
	or.pred  	%p38, %p36, %p37;
	@%p38 bra 	$L__BB0_29;
	ld.param.u64 	%rd31, [_Z4mmulPfS_S_iii_param_2];
	mad.lo.s32 	%r84, %r57, %r3, %r5;
	cvta.to.global.u64 	%rd28, %rd31;
	mul.wide.u32 	%rd29, %r84, 4;
	add.s64 	%rd30, %rd28, %rd29;
	mov.b32 	%r85, 1077936128;
	st.global.u32 	[%rd30], %r85;
$L__BB0_29:
	ret;

}


// ===== COMPILED SASS (sm_100) =====

	.target	sm_100

	.elftype	@"ET_EXEC"


//--------------------- .note.nv.tkinfo           --------------------------
	.section	.note.nv.tkinfo,"",@"SHT_NOTE"
	.sectionflags	@"SHF_NOTE_NV_TKINFO"
	.tkinfo
        /*0018*/ 	.word	0x00000002
        /*0030*/ 	.string	""
        /*0030*/ 	.string	"ptxas"
        /*0030*/ 	.string	"Cuda compilation tools, release 13.0, V13.0.88"
        /*0030*/ 	.string	"Build cuda_13.0.r13.0/compiler.36424714_0"
        /*0030*/ 	.string	"-arch sm_100 -m 64 "



//--------------------- .note.nv.cuinfo           --------------------------
	.section	.note.nv.cuinfo,"",@"SHT_NOTE"
	.sectionflags	@"SHF_NOTE_NV_CUINFO"
        /*0018*/ 	.short	0x0002
        /*001a*/ 	.short	0x0064
        /*001c*/ 	.short	0x0082
	.zero		2


//--------------------- .nv.info                  --------------------------
	.section	.nv.info,"",@"SHT_CUDA_INFO"
	.align	4


	//----- nvinfo : EIATTR_REGCOUNT
	.align		4
        /*0000*/ 	.byte	0x04, 0x2f
        /*0002*/ 	.short	(.L_1 - .L_0)
	.align		4
.L_0:
        /*0004*/ 	.word	index@(_Z4mmulPfS_S_iii)
        /*0008*/ 	.word	0x00000020


	//----- nvinfo : EIATTR_FRAME_SIZE
	.align		4
.L_1:
        /*000c*/ 	.byte	0x04, 0x11
        /*000e*/ 	.short	(.L_3 - .L_2)
	.align		4
.L_2:
        /*0010*/ 	.word	index@(_Z4mmulPfS_S_iii)
        /*0014*/ 	.word	0x00000000


	//----- nvinfo : EIATTR_MIN_STACK_SIZE
	.align		4
.L_3:
        /*0018*/ 	.byte	0x04, 0x12
        /*001a*/ 	.short	(.L_5 - .L_4)
	.align		4
.L_4:
        /*001c*/ 	.word	index@(_Z4mmulPfS_S_iii)
        /*0020*/ 	.word	0x00000000
.L_5:


//--------------------- .nv.compat                --------------------------
	.section	.nv.compat,"",@"SHT_CUDA_COMPAT_INFO"
	.align	4
        /*0000*/ 	.byte	0x02, 0x09, 0x00, 0x00, 0x02, 0x02, 0x01, 0x00, 0x02, 0x05, 0x05, 0x00, 0x03, 0x07, 0x01, 0x01
        /*0010*/ 	.byte	0x02, 0x03, 0x00, 0x00, 0x02, 0x06, 0x01, 0x00, 0x04, 0x0b, 0x08, 0x00, 0x09, 0x00, 0x00, 0x00
        /*0020*/ 	.byte	0x00, 0x00, 0x00, 0x00


//--------------------- .nv.info._Z4mmulPfS_S_iii --------------------------
	.section	.nv.info._Z4mmulPfS_S_iii,"",@"SHT_CUDA_INFO"
	.sectionflags	@""
	.align	4


	//----- nvinfo : EIATTR_CUDA_API_VERSION
	.align		4
        /*0000*/ 	.byte	0x04, 0x37
        /*0002*/ 	.short	(.L_7 - .L_6)
.L_6:
        /*0004*/ 	.word	0x00000082


	//----- nvinfo : EIATTR_KPARAM_INFO
	.align		4
.L_7:
        /*0008*/ 	.byte	0x04, 0x17
        /*000a*/ 	.short	(.L_9 - .L_8)
.L_8:
        /*000c*/ 	.word	0x00000000
        /*0010*/ 	.short	0x0005
        /*0012*/ 	.short	0x0020
        /*0014*/ 	.byte	0x00, 0xf0, 0x11, 0x00


	//----- nvinfo : EIATTR_KPARAM_INFO
	.align		4
.L_9:
        /*0018*/ 	.byte	0x04, 0x17
        /*001a*/ 	.short	(.L_11 - .L_10)
.L_10:
        /*001c*/ 	.word	0x00000000
        /*0020*/ 	.short	0x0004
        /*0022*/ 	.short	0x001c
        /*0024*/ 	.byte	0x00, 0xf0, 0x11, 0x00


	//----- nvinfo : EIATTR_KPARAM_INFO
	.align		4
.L_11:
        /*0028*/ 	.byte	0x04, 0x17
        /*002a*/ 	.short	(.L_13 - .L_12)
.L_12:
        /*002c*/ 	.word	0x00000000
        /*0030*/ 	.short	0x0003
        /*0032*/ 	.short	0x0018
        /*0034*/ 	.byte	0x00, 0xf0, 0x11, 0x00


	//----- nvinfo : EIATTR_KPARAM_INFO
	.align		4
.L_13:
        /*0038*/ 	.byte	0x04, 0x17
        /*003a*/ 	.short	(.L_15 - .L_14)
.L_14:
        /*003c*/ 	.word	0x00000000
        /*0040*/ 	.short	0x0002
        /*0042*/ 	.short	0x0010
        /*0044*/ 	.byte	0x00, 0xf5, 0x21, 0x00


	//----- nvinfo : EIATTR_KPARAM_INFO
	.align		4
.L_15:
        /*0048*/ 	.byte	0x04, 0x17
        /*004a*/ 	.short	(.L_17 - .L_16)
.L_16:
        /*004c*/ 	.word	0x00000000
        /*0050*/ 	.short	0x0001
        /*0052*/ 	.short	0x0008
        /*0054*/ 	.byte	0x00, 0xf5, 0x21, 0x00


	//----- nvinfo : EIATTR_KPARAM_INFO
	.align		4
.L_17:
        /*0058*/ 	.byte	0x04, 0x17
        /*005a*/ 	.short	(.L_19 - .L_18)
.L_18:
        /*005c*/ 	.word	0x00000000
        /*0060*/ 	.short	0x0000
        /*0062*/ 	.short	0x0000
        /*0064*/ 	.byte	0x00, 0xf5, 0x21, 0x00


	//----- nvinfo : EIATTR_SPARSE_MMA_MASK
	.align		4
.L_19:
        /*0068*/ 	.byte	0x03, 0x50
        /*006a*/ 	.short	0x0000


	//----- nvinfo : EIATTR_MAXREG_COUNT
	.align		4
        /*006c*/ 	.byte	0x03, 0x1b
        /*006e*/ 	.short	0x00ff


	//----- nvinfo : EIATTR_NUM_BARRIERS
	.align		4
        /*0070*/ 	.byte	0x02, 0x4c
        /*0072*/ 	.byte	0x01
	.zero		1


	//----- nvinfo : EIATTR_MERCURY_ISA_VERSION
	.align		4
        /*0074*/ 	.byte	0x03, 0x5f
        /*0076*/ 	.short	0x0101


	//----- nvinfo : EIATTR_VRC_CTA_INIT_COUNT
	.align		4
        /*0078*/ 	.byte	0x02, 0x4a
	.zero		1
	.zero		1


	//----- nvinfo : EIATTR_EXIT_INSTR_OFFSETS
	.align		4
        /*007c*/ 	.byte	0x04, 0x1c
        /*007e*/ 	.short	(.L_21 - .L_20)


	//   ....[0]....
.L_20:
        /*0080*/ 	.word	0x00000a30


	//   ....[1]....
        /*0084*/ 	.word	0x00000a90


	//----- nvinfo : EIATTR_CBANK_PARAM_SIZE
	.align		4
.L_21:
        /*0088*/ 	.byte	0x03, 0x19
        /*008a*/ 	.short	0x0024


	//----- nvinfo : EIATTR_PARAM_CBANK
	.align		4
        /*008c*/ 	.byte	0x04, 0x0a
        /*008e*/ 	.short	(.L_23 - .L_22)
	.align		4
.L_22:
        /*0090*/ 	.word	index@(.nv.constant0._Z4mmulPfS_S_iii)
        /*0094*/ 	.short	0x0380
        /*0096*/ 	.short	0x0024


	//----- nvinfo : EIATTR_SW_WAR
	.align		4
.L_23:
        /*0098*/ 	.byte	0x04, 0x36
        /*009a*/ 	.short	(.L_25 - .L_24)
.L_24:
        /*009c*/ 	.word	0x00000008
.L_25:


//--------------------- .nv.callgraph             --------------------------
	.section	.nv.callgraph,"",@"SHT_CUDA_CALLGRAPH"
	.align	4
	.sectionentsize	8
	.align		4
        /*0000*/ 	.word	0x00000000
	.align		4
        /*0004*/ 	.word	0xffffffff
	.align		4
        /*0008*/ 	.word	0x00000000
	.align		4
        /*000c*/ 	.word	0xfffffffe
	.align		4
        /*0010*/ 	.word	0x00000000
	.align		4
        /*0014*/ 	.word	0xfffffffd
	.align		4
        /*0018*/ 	.word	0x00000000
	.align		4
        /*001c*/ 	.word	0xfffffffc


//--------------------- .text._Z4mmulPfS_S_iii    --------------------------
	.section	.text._Z4mmulPfS_S_iii,"ax",@progbits
	.align	128
        .global         _Z4mmulPfS_S_iii
        .type           _Z4mmulPfS_S_iii,@function
        .size           _Z4mmulPfS_S_iii,(.L_x_5 - _Z4mmulPfS_S_iii)
        .other          _Z4mmulPfS_S_iii,@"STO_CUDA_ENTRY STV_DEFAULT"
_Z4mmulPfS_S_iii:
.text._Z4mmulPfS_S_iii:
[----:B------:R-:W-:Y:S01]  /*0000*/  LDC R1, c[0x0][0x37c] ;  /* 0x0000df00ff017b82 */ /* 0x000fe20000000800 */
[----:B------:R-:W0:Y:S01]  /*0010*/  S2R R5, SR_CTAID.Y ;  /* 0x0000000000057919 */ /* 0x000e220000002600 */
[----:B------:R-:W1:Y:S01]  /*0020*/  LDCU UR10, c[0x0][0x39c] ;  /* 0x00007380ff0a77ac */ /* 0x000e620008000800 */
[----:B------:R-:W0:Y:S01]  /*0030*/  S2R R0, SR_TID.Y ;  /* 0x0000000000007919 */ /* 0x000e220000002200 */
[----:B------:R-:W2:Y:S01]  /*0040*/  LDCU.64 UR8, c[0x0][0x358] ;  /* 0x00006b00ff0877ac */ /* 0x000ea20008000a00 */
[----:B------:R-:W3:Y:S01]  /*0050*/  S2R R2, SR_CTAID.X ;  /* 0x0000000000027919 */ /* 0x000ee20000002500 */
[----:B------:R-:W3:Y:S01]  /*0060*/  S2R R3, SR_TID.X ;  /* 0x0000000000037919 */ /* 0x000ee20000002100 */
[----:B-1----:R-:W-:Y:S01]  /*0070*/  UISETP.GE.AND UP0, UPT, UR10, 0x11, UPT ;  /* 0x000000110a00788c */ /* 0x002fe2000bf06270 */
[----:B0-----:R-:W-:Y:S02]  /*0080*/  IMAD R4, R5, 0x10, R0 ;  /* 0x0000001005047824 */ /* 0x001fe400078e0200 */
[----:B---3--:R-:W-:-:S06]  /*0090*/  IMAD R5, R2, 0x10, R3 ;  /* 0x0000001002057824 */ /* 0x008fcc00078e0203 */
[----:B--2---:R-:W-:Y:S05]  /*00a0*/  BRA.U !UP0, `(.L_x_0) ;  /* 0x0000000908507547 */ /* 0x004fea000b800000 */
[----:B------:R-:W0:Y:S01]  /*00b0*/  S2UR UR7, SR_CgaCtaId ;  /* 0x00000000000779c3 */ /* 0x000e220000008800 */
[----:B------:R-:W-:Y:S01]  /*00c0*/  UMOV UR5, 0x400 ;  /* 0x0000040000057882 */ /* 0x000fe20000000000 */
[----:B------:R-:W-:Y:S01]  /*00d0*/  UISETP.GE.U32.AND UP1, UPT, UR10, 0x41, UPT ;  /* 0x000000410a00788c */ /* 0x000fe2000bf26070 */
[----:B------:R-:W-:Y:S01]  /*00e0*/  HFMA2 R7, -RZ, RZ, 0, 0 ;  /* 0x00000000ff077431 */ /* 0x000fe200000001ff */
[----:B------:R-:W-:Y:S01]  /*00f0*/  UIADD3 UR6, UPT, UPT, UR5, 0x400, URZ ;  /* 0x0000040005067890 */ /* 0x000fe2000fffe0ff */
[----:B------:R-:W-:Y:S01]  /*0100*/  IMAD R6, R4, UR10, RZ ;  /* 0x0000000a04067c24 */ /* 0x000fe2000f8e02ff */
[----:B------:R-:W-:-:S04]  /*0110*/  UIADD3 UR4, UPT, UPT, UR10, -0x1, URZ ;  /* 0xffffffff0a047890 */ /* 0x000fc8000fffe0ff */
[----:B------:R-:W-:Y:S02]  /*0120*/  USHF.R.U32.HI UR4, URZ, 0x4, UR4 ;  /* 0x00000004ff047899 */ /* 0x000fe40008011604 */
[----:B0-----:R-:W-:Y:S02]  /*0130*/  ULEA UR5, UR7, UR5, 0x18 ;  /* 0x0000000507057291 */ /* 0x001fe4000f8ec0ff */
[----:B------:R-:W-:Y:S02]  /*0140*/  ULEA UR6, UR7, UR6, 0x18 ;  /* 0x0000000607067291 */ /* 0x000fe4000f8ec0ff */
[----:B------:R-:W-:Y:S02]  /*0150*/  ULOP3.LUT UR7, UR4, 0x3, URZ, 0xc0, !UPT ;  /* 0x0000000304077892 */ /* 0x000fe4000f8ec0ff */
[C---:B------:R-:W-:Y:S02]  /*0160*/  LEA R8, R0.reuse, UR5, 0x6 ;  /* 0x0000000500087c11 */ /* 0x040fe4000f8e30ff */
[----:B------:R-:W-:Y:S01]  /*0170*/  LEA R10, R0, UR6, 0x6 ;  /* 0x00000006000a7c11 */ /* 0x000fe2000f8e30ff */
[----:B------:R-:W-:-:S02]  /*0180*/  UISETP.NE.AND UP0, UPT, UR7, URZ, UPT ;  /* 0x000000ff0700728c */ /* 0x000fc4000bf05270 */
[C---:B------:R-:W-:Y:S02]  /*0190*/  IMAD R8, R3.reuse, 0x4, R8 ;  /* 0x0000000403087824 */ /* 0x040fe400078e0208 */
[----:B------:R-:W-:Y:S01]  /*01a0*/  IMAD R9, R3, 0x4, R10 ;  /* 0x0000000403097824 */ /* 0x000fe200078e020a */
[----:B------:R-:W-:Y:S06]  /*01b0*/  BRA.U !UP1, `(.L_x_1) ;  /* 0x0000000509887547 */ /* 0x000fec000b800000 */
[----:B------:R-:W0:Y:S01]  /*01c0*/  LDCU.64 UR10, c[0x0][0x380] ;  /* 0x00007000ff0a77ac */ /* 0x000e220008000a00 */
[----:B------:R-:W-:Y:S01]  /*01d0*/  IADD3 R19, P0, PT, R6, R3, RZ ;  /* 0x0000000306137210 */ /* 0x000fe20007f1e0ff */
[C---:B------:R-:W-:Y:S01]  /*01e0*/  VIADD R14, R0.reuse, 0x30 ;  /* 0x00000030000e7836 */ /* 0x040fe20000000000 */
[C---:B------:R-:W-:Y:S01]  /*01f0*/  IADD3 R12, PT, PT, R0.reuse, 0x20, RZ ;  /* 0x00000020000c7810 */ /* 0x040fe20007ffe0ff */
[----:B------:R-:W1:Y:S01]  /*0200*/  LDCU UR6, c[0x0][0x3a0] ;  /* 0x00007400ff0677ac */ /* 0x000e620008000800 */
[----:B------:R-:W-:Y:S01]  /*0210*/  IADD3.X R10, PT, PT, RZ, RZ, RZ, P0, !PT ;  /* 0x000000ffff0a7210 */ /* 0x000fe200007fe4ff */
[----:B------:R-:W-:Y:S01]  /*0220*/  VIADD R16, R0, 0x10 ;  /* 0x0000001000107836 */ /* 0x000fe20000000000 */
[----:B------:R-:W2:Y:S01]  /*0230*/  LDCU UR12, c[0x0][0x398] ;  /* 0x00007300ff0c77ac */ /* 0x000ea20008000800 */
[----:B------:R-:W-:Y:S02]  /*0240*/  VIADD R18, R3, 0x20 ;  /* 0x0000002003127836 */ /* 0x000fe40000000000 */
[----:B------:R-:W-:Y:S01]  /*0250*/  IMAD.IADD R11, R6, 0x1, R3 ;  /* 0x00000001060b7824 */ /* 0x000fe200078e0203 */
[----:B------:R-:W-:-:S04]  /*0260*/  ULOP3.LUT UR4, UR4, 0xffffffc, URZ, 0xc0, !UPT ;  /* 0x0ffffffc04047892 */ /* 0x000fc8000f8ec0ff */
[----:B------:R-:W-:Y:S01]  /*0270*/  UIADD3 UR5, UPT, UPT, -UR4, URZ, URZ ;  /* 0x000000ff04057290 */ /* 0x000fe2000fffe1ff */
[C---:B0-----:R-:W-:Y:S01]  /*0280*/  LEA R20, P0, R19.reuse, UR10, 0x2 ;  /* 0x0000000a13147c11 */ /* 0x041fe2000f8010ff */
[----:B------:R-:W0:Y:S01]  /*0290*/  LDCU UR10, c[0x0][0x39c] ;  /* 0x00007380ff0a77ac */ /* 0x000e220008000800 */
[----:B------:R-:W-:Y:S02]  /*02a0*/  MOV R7, UR4 ;  /* 0x0000000400077c02 */ /* 0x000fe40008000f00 */
[----:B------:R-:W-:Y:S01]  /*02b0*/  LEA.HI.X R19, R19, UR11, R10, 0x2, P0 ;  /* 0x0000000b13137c11 */ /* 0x000fe200080f140a */
[--C-:B-1----:R-:W-:Y:S01]  /*02c0*/  IMAD R21, R12, UR6, R3.reuse ;  /* 0x000000060c157c24 */ /* 0x102fe2000f8e0203 */
[----:B------:R-:W1:Y:S01]  /*02d0*/  LDC R10, c[0x0][0x3a0] ;  /* 0x0000e800ff0a7b82 */ /* 0x000e620000000800 */
[----:B------:R-:W-:Y:S01]  /*02e0*/  IADD3 R20, P0, PT, R20, 0x80, RZ ;  /* 0x0000008014147810 */ /* 0x000fe20007f1e0ff */
[--C-:B------:R-:W-:Y:S01]  /*02f0*/  IMAD R23, R14, UR6, R3.reuse ;  /* 0x000000060e177c24 */ /* 0x100fe2000f8e0203 */
[----:B--2---:R-:W-:Y:S01]  /*0300*/  ISETP.GE.AND P1, PT, R4, UR12, PT ;  /* 0x0000000c04007c0c */ /* 0x004fe2000bf26270 */
[--C-:B------:R-:W-:Y:S01]  /*0310*/  IMAD R25, R16, UR6, R3.reuse ;  /* 0x0000000610197c24 */ /* 0x100fe2000f8e0203 */
[----:B------:R-:W-:Y:S01]  /*0320*/  LEA R21, R2, R21, 0x4 ;  /* 0x0000001502157211 */ /* 0x000fe200078e20ff */
[----:B------:R-:W-:-:S02]  /*0330*/  IMAD R13, R0, UR6, R3 ;  /* 0x00000006000d7c24 */ /* 0x000fc4000f8e0203 */
[C---:B------:R-:W-:Y:S02]  /*0340*/  IMAD R23, R2.reuse, 0x10, R23 ;  /* 0x0000001002177824 */ /* 0x040fe400078e0217 */
[C---:B------:R-:W-:Y:S02]  /*0350*/  IMAD R25, R2.reuse, 0x10, R25 ;  /* 0x0000001002197824 */ /* 0x040fe400078e0219 */
[----:B------:R-:W-:Y:S02]  /*0360*/  IMAD R13, R2, 0x10, R13 ;  /* 0x00000010020d7824 */ /* 0x000fe400078e020d */
[----:B0-----:R-:W-:-:S07]  /*0370*/  IMAD.X R19, RZ, RZ, R19, P0 ;  /* 0x000000ffff137224 */ /* 0x001fce00000e0613 */
.L_x_2:
[----:B------:R-:W-:Y:S01]  /*0380*/  IADD3 R14, PT, PT, R18, -0x20, RZ ;  /* 0xffffffe0120e7810 */ /* 0x000fe20007ffe0ff */
[----:B------:R-:W-:Y:S01]  /*0390*/  VIADD R15, R12, 0xffffffe0 ;  /* 0xffffffe00c0f7836 */ /* 0x000fe20000000000 */
[----:B-1----:R-:W-:Y:S02]  /*03a0*/  ISETP.GE.AND P0, PT, R5, R10, PT ;  /* 0x0000000a0500720c */ /* 0x002fe40003f06270 */
[----:B------:R-:W-:Y:S02]  /*03b0*/  CS2R R26, SRZ ;  /* 0x00000000001a7805 */ /* 0x000fe4000001ff00 */
[----:B------:R-:W-:Y:S02]  /*03c0*/  ISETP.GE.OR P2, PT, R14, UR10, P1 ;  /* 0x0000000a0e007c0c */ /* 0x000fe40008f46670 */
[----:B------:R-:W-:Y:S02]  /*03d0*/  ISETP.GE.OR P3, PT, R15, UR10, P0 ;  /* 0x0000000a0f007c0c */ /* 0x000fe40008766670 */
[----:B------:R-:W-:-:S09]  /*03e0*/  MOV R22, RZ ;  /* 0x000000ff00167202 */ /* 0x000fd20000000f00 */
[----:B------:R-:W0:Y:S08]  /*03f0*/  @!P2 LDC.64 R16, c[0x0][0x380] ;  /* 0x0000e000ff10ab82 */ /* 0x000e300000000a00 */
[----:B------:R-:W1:Y:S01]  /*0400*/  @!P3 LDC.64 R14, c[0x0][0x388] ;  /* 0x0000e200ff0ebb82 */ /* 0x000e620000000a00 */
[----:B0-----:R-:W-:-:S05]  /*0410*/  @!P2 IMAD.WIDE.U32 R16, R11, 0x4, R16 ;  /* 0x000000040b10a825 */ /* 0x001fca00078e0010 */
[----:B------:R-:W2:Y:S01]  /*0420*/  @!P2 LDG.E R27, desc[UR8][R16.64] ;  /* 0x00000008101ba981 */ /* 0x000ea2000c1e1900 */
[----:B-1----:R-:W-:-:S05]  /*0430*/  @!P3 IMAD.WIDE R14, R13, 0x4, R14 ;  /* 0x000000040d0eb825 */ /* 0x002fca00078e020e */
[----:B------:R0:W3:Y:S01]  /*0440*/  @!P3 LDG.E R22, desc[UR8][R14.64] ;  /* 0x000000080e16b981 */ /* 0x0000e2000c1e1900 */
[----:B------:R-:W-:-:S05]  /*0450*/  VIADD R24, R12, 0xfffffff0 ;  /* 0xfffffff00c187836 */ /* 0x000fca0000000000 */
[----:B------:R-:W-:Y:S02]  /*0460*/  ISETP.GE.OR P3, PT, R24, UR10, P0 ;  /* 0x0000000a18007c0c */ /* 0x000fe40008766670 */
[----:B------:R-:W-:-:S11]  /*0470*/  IADD3 R24, PT, PT, R18, -0x10, RZ ;  /* 0xfffffff012187810 */ /* 0x000fd60007ffe0ff */
[----:B------:R-:W1:Y:S01]  /*0480*/  @!P3 LDC.64 R28, c[0x0][0x388] ;  /* 0x0000e200ff1cbb82 */ /* 0x000e620000000a00 */
[----:B------:R-:W-:Y:S01]  /*0490*/  ISETP.GE.OR P2, PT, R24, UR10, P1 ;  /* 0x0000000a18007c0c */ /* 0x000fe20008f46670 */
[----:B------:R-:W-:Y:S01]  /*04a0*/  IMAD.MOV.U32 R24, RZ, RZ, RZ ;  /* 0x000000ffff187224 */ /* 0x000fe200078e00ff */
[----:B0-----:R-:W-:Y:S01]  /*04b0*/  MOV R14, R20 ;  /* 0x00000014000e7202 */ /* 0x001fe20000000f00 */
[----:B------:R-:W-:Y:S02]  /*04c0*/  IMAD.MOV.U32 R15, RZ, RZ, R19 ;  /* 0x000000ffff0f7224 */ /* 0x000fe400078e0013 */
[----:B-1----:R-:W-:Y:S01]  /*04d0*/  @!P3 IMAD.WIDE R28, R25, 0x4, R28 ;  /* 0x00000004191cb825 */ /* 0x002fe200078e021c */
[----:B--2---:R-:W-:Y:S04]  /*04e0*/  STS [R8], R27 ;  /* 0x0000001b08007388 */ /* 0x004fe80000000800 */
[----:B---3--:R0:W-:Y:S01]  /*04f0*/  STS [R9], R22 ;  /* 0x0000001609007388 */ /* 0x0081e20000000800 */
[----:B------:R-:W-:Y:S08]  /*0500*/  BAR.SYNC.DEFER_BLOCKING 0x0 ;  /* 0x0000000000007b1d */ /* 0x000ff00000010000 */
[----:B------:R-:W-:Y:S06]  /*0510*/  BAR.SYNC.DEFER_BLOCKING 0x0 ;  /* 0x0000000000007b1d */ /* 0x000fec0000010000 */
[----:B------:R-:W2:Y:S04]  /*0520*/  @!P2 LDG.E R24, desc[UR8][R14.64+-0x40] ;  /* 0xffffc0080e18a981 */ /* 0x000ea8000c1e1900 */
[----:B------:R-:W3:Y:S01]  /*0530*/  @!P3 LDG.E R26, desc[UR8][R28.64] ;  /* 0x000000081c1ab981 */ /* 0x000ee2000c1e1900 */
[----:B------:R-:W-:-:S13]  /*0540*/  ISETP.GE.OR P3, PT, R12, UR10, P0 ;  /* 0x0000000a0c007c0c */ /* 0x000fda0008766670 */
[----:B------:R-:W1:Y:S01]  /*0550*/  @!P3 LDC.64 R16, c[0x0][0x388] ;  /* 0x0000e200ff10bb82 */ /* 0x000e620000000a00 */
[----:B------:R-:W-:Y:S01]  /*0560*/  ISETP.GE.OR P2, PT, R18, UR10, P1 ;  /* 0x0000000a12007c0c */ /* 0x000fe20008f46670 */
[----:B------:R-:W-:Y:S02]  /*0570*/  HFMA2 R19, -RZ, RZ, 0, 0 ;  /* 0x00000000ff137431 */ /* 0x000fe400000001ff */
[----:B0-----:R-:W-:Y:S01]  /*0580*/  IMAD.MOV.U32 R22, RZ, RZ, RZ ;  /* 0x000000ffff167224 */ /* 0x001fe200078e00ff */
[----:B--2---:R-:W-:Y:S04]  /*0590*/  STS [R8], R24 ;  /* 0x0000001808007388 */ /* 0x004fe80000000800 */
[----:B---3--:R1:W-:Y:S02]  /*05a0*/  STS [R9], R26 ;  /* 0x0000001a09007388 */ /* 0x0083e40000000800 */
[----:B-1----:R-:W-:Y:S01]  /*05b0*/  @!P3 IMAD.WIDE R26, R21, 0x4, R16 ;  /* 0x00000004151ab825 */ /* 0x002fe200078e0210 */
[----:B------:R-:W-:Y:S08]  /*05c0*/  BAR.SYNC.DEFER_BLOCKING 0x0 ;  /* 0x0000000000007b1d */ /* 0x000ff00000010000 */
[----:B------:R-:W-:Y:S06]  /*05d0*/  BAR.SYNC.DEFER_BLOCKING 0x0 ;  /* 0x0000000000007b1d */ /* 0x000fec0000010000 */
[----:B------:R-:W2:Y:S04]  /*05e0*/  @!P2 LDG.E R19, desc[UR8][R14.64] ;  /* 0x000000080e13a981 */ /* 0x000ea8000c1e1900 */
[----:B------:R-:W3:Y:S01]  /*05f0*/  @!P3 LDG.E R22, desc[UR8][R26.64] ;  /* 0x000000081a16b981 */ /* 0x000ee2000c1e1900 */
[----:B------:R-:W-:-:S04]  /*0600*/  IADD3 R16, PT, PT, R12, 0x10, RZ ;  /* 0x000000100c107810 */ /* 0x000fc80007ffe0ff */
[----:B------:R-:W-:Y:S01]  /*0610*/  ISETP.GE.OR P0, PT, R16, UR10, P0 ;  /* 0x0000000a10007c0c */ /* 0x000fe20008706670 */
[----:B------:R-:W-:-:S12]  /*0620*/  VIADD R20, R18, 0x10 ;  /* 0x0000001012147836 */ /* 0x000fd80000000000 */
[----:B------:R-:W0:Y:S01]  /*0630*/  @!P0 LDC.64 R16, c[0x0][0x388] ;  /* 0x0000e200ff108b82 */ /* 0x000e220000000a00 */
[----:B------:R-:W-:Y:S01]  /*0640*/  ISETP.GE.OR P2, PT, R20, UR10, P1 ;  /* 0x0000000a14007c0c */ /* 0x000fe20008f46670 */
[----:B------:R-:W-:Y:S01]  /*0650*/  IMAD.MOV.U32 R24, RZ, RZ, RZ ;  /* 0x000000ffff187224 */ /* 0x000fe200078e00ff */
[----:B------:R-:W-:Y:S01]  /*0660*/  MOV R29, RZ ;  /* 0x000000ff001d7202 */ /* 0x000fe20000000f00 */
[----:B0-----:R-:W-:Y:S01]  /*0670*/  @!P0 IMAD.WIDE R16, R23, 0x4, R16 ;  /* 0x0000000417108825 */ /* 0x001fe200078e0210 */
[----:B--2---:R0:W-:Y:S04]  /*0680*/  STS [R8], R19 ;  /* 0x0000001308007388 */ /* 0x0041e80000000800 */
[----:B---3--:R2:W-:Y:S01]  /*0690*/  STS [R9], R22 ;  /* 0x0000001609007388 */ /* 0x0085e20000000800 */
[----:B------:R-:W-:Y:S08]  /*06a0*/  BAR.SYNC.DEFER_BLOCKING 0x0 ;  /* 0x0000000000007b1d */ /* 0x000ff00000010000 */
[----:B------:R-:W-:Y:S06]  /*06b0*/  BAR.SYNC.DEFER_BLOCKING 0x0 ;  /* 0x0000000000007b1d */ /* 0x000fec0000010000 */
[----:B------:R-:W3:Y:S04]  /*06c0*/  @!P2 LDG.E R29, desc[UR8][R14.64+0x40] ;  /* 0x000040080e1da981 */ /* 0x000ee8000c1e1900 */
[----:B------:R-:W4:Y:S01]  /*06d0*/  @!P0 LDG.E R24, desc[UR8][R16.64] ;  /* 0x0000000810188981 */ /* 0x000f22000c1e1900 */
[----:B------:R-:W-:-:S04]  /*06e0*/  UIADD3 UR5, UPT, UPT, UR5, 0x4, URZ ;  /* 0x0000000405057890 */ /* 0x000fc8000fffe0ff */
[----:B------:R-:W-:Y:S01]  /*06f0*/  UISETP.NE.AND UP1, UPT, UR5, URZ, UPT ;  /* 0x000000ff0500728c */ /* 0x000fe2000bf25270 */
[----:B------:R-:W-:Y:S01]  /*0700*/  IADD3 R20, P0, PT, R14, 0x100, RZ ;  /* 0x000001000e147810 */ /* 0x000fe20007f1e0ff */
[----:B------:R-:W-:Y:S01]  /*0710*/  VIADD R18, R18, 0x40 ;  /* 0x0000004012127836 */ /* 0x000fe20000000000 */
[----:B------:R-:W-:Y:S01]  /*0720*/  IADD3 R12, PT, PT, R12, 0x40, RZ ;  /* 0x000000400c0c7810 */ /* 0x000fe20007ffe0ff */
[----:B------:R-:W-:Y:S01]  /*0730*/  VIADD R11, R11, 0x40 ;  /* 0x000000400b0b7836 */ /* 0x000fe20000000000 */
[----:B0-----:R-:W-:Y:S01]  /*0740*/  IADD3.X R19, PT, PT, RZ, R15, RZ, P0, !PT ;  /* 0x0000000fff137210 */ /* 0x001fe200007fe4ff */
[C---:B------:R-:W-:Y:S01]  /*0750*/  IMAD R25, R10.reuse, 0x40, R25 ;  /* 0x000000400a197824 */ /* 0x040fe200078e0219 */
[C---:B------:R-:W-:Y:S01]  /*0760*/  LEA R13, R10.reuse, R13, 0x6 ;  /* 0x0000000d0a0d7211 */ /* 0x040fe200078e30ff */
[C---:B------:R-:W-:Y:S01]  /*0770*/  IMAD R23, R10.reuse, 0x40, R23 ;  /* 0x000000400a177824 */ /* 0x040fe200078e0217 */
[----:B------:R-:W-:Y:S01]  /*0780*/  LEA R21, R10, R21, 0x6 ;  /* 0x000000150a157211 */ /* 0x000fe200078e30ff */
[----:B---3--:R2:W-:Y:S04]  /*0790*/  STS [R8], R29 ;  /* 0x0000001d08007388 */ /* 0x0085e80000000800 */
[----:B----4-:R2:W-:Y:S01]  /*07a0*/  STS [R9], R24 ;  /* 0x0000001809007388 */ /* 0x0105e20000000800 */
[----:B------:R-:W-:Y:S08]  /*07b0*/  BAR.SYNC.DEFER_BLOCKING 0x0 ;  /* 0x0000000000007b1d */ /* 0x000ff00000010000 */
[----:B------:R-:W-:Y:S06]  /*07c0*/  BAR.SYNC.DEFER_BLOCKING 0x0 ;  /* 0x0000000000007b1d */ /* 0x000fec0000010000 */
[----:B--2---:R-:W-:Y:S05]  /*07d0*/  BRA.U UP1, `(.L_x_2) ;  /* 0xfffffff901e87547 */ /* 0x004fea000b83ffff */
.L_x_1:
[----:B------:R-:W-:Y:S05]  /*07e0*/  BRA.U !UP0, `(.L_x_0) ;  /* 0x0000000108807547 */ /* 0x000fea000b800000 */
[----:B------:R-:W0:Y:S01]  /*07f0*/  LDCU UR4, c[0x0][0x3a0] ;  /* 0x00007400ff0477ac */ /* 0x000e220008000800 */
[----:B------:R-:W1:Y:S01]  /*0800*/  LDC R12, c[0x0][0x3a0] ;  /* 0x0000e800ff0c7b82 */ /* 0x000e620000000800 */
[C---:B------:R-:W-:Y:S01]  /*0810*/  LEA R0, R7.reuse, R0, 0x4 ;  /* 0x0000000007007211 */ /* 0x040fe200078e20ff */
[----:B------:R-:W-:Y:S01]  /*0820*/  IMAD R13, R7, 0x10, R3 ;  /* 0x00000010070d7824 */ /* 0x000fe200078e0203 */
[----:B------:R-:W2:Y:S03]  /*0830*/  LDCU.64 UR10, c[0x0][0x398] ;  /* 0x00007300ff0a77ac */ /* 0x000ea60008000a00 */
[----:B------:R-:W-:Y:S01]  /*0840*/  IMAD.IADD R15, R6, 0x1, R13 ;  /* 0x00000001060f7824 */ /* 0x000fe200078e020d */
[----:B------:R-:W-:Y:S01]  /*0850*/  UIADD3 UR7, UPT, UPT, -UR7, URZ, URZ ;  /* 0x000000ff07077290 */ /* 0x000fe2000fffe1ff */
[----:B0-----:R-:W-:-:S05]  /*0860*/  IMAD R11, R0, UR4, R3 ;  /* 0x00000004000b7c24 */ /* 0x001fca000f8e0203 */
[----:B--2---:R-:W-:-:S07]  /*0870*/  LEA R11, R2, R11, 0x4 ;  /* 0x0000000b020b7211 */ /* 0x004fce00078e20ff */
.L_x_3:
[----:B------:R-:W-:Y:S01]  /*0880*/  ISETP.GE.AND P0, PT, R13, UR11, PT ;  /* 0x0000000b0d007c0c */ /* 0x000fe2000bf06270 */
[----:B------:R-:W-:Y:S01]  /*0890*/  HFMA2 R17, -RZ, RZ, 0, 0 ;  /* 0x00000000ff117431 */ /* 0x000fe200000001ff */
[----:B------:R-:W-:Y:S01]  /*08a0*/  ISETP.GE.AND P1, PT, R0, UR11, PT ;  /* 0x0000000b00007c0c */ /* 0x000fe2000bf26270 */
[----:B------:R-:W-:Y:S01]  /*08b0*/  IMAD.MOV.U32 R10, RZ, RZ, RZ ;  /* 0x000000ffff0a7224 */ /* 0x000fe200078e00ff */
[----:B------:R-:W-:Y:S02]  /*08c0*/  ISETP.GE.OR P0, PT, R4, UR10, P0 ;  /* 0x0000000a04007c0c */ /* 0x000fe40008706670 */
[----:B-1----:R-:W-:-:S11]  /*08d0*/  ISETP.GE.OR P1, PT, R5, R12, P1 ;  /* 0x0000000c0500720c */ /* 0x002fd60000f26670 */
[----:B------:R-:W0:Y:S08]  /*08e0*/  @!P0 LDC.64 R2, c[0x0][0x380] ;  /* 0x0000e000ff028b82 */ /* 0x000e300000000a00 */
[----:B------:R-:W1:Y:S01]  /*08f0*/  @!P1 LDC.64 R6, c[0x0][0x388] ;  /* 0x0000e200ff069b82 */ /* 0x000e620000000a00 */
[----:B0-----:R-:W-:-:S05]  /*0900*/  @!P0 IMAD.WIDE.U32 R2, R15, 0x4, R2 ;  /* 0x000000040f028825 */ /* 0x001fca00078e0002 */
[----:B------:R-:W2:Y:S01]  /*0910*/  @!P0 LDG.E R17, desc[UR8][R2.64] ;  /* 0x0000000802118981 */ /* 0x000ea2000c1e1900 */
[----:B-1----:R-:W-:-:S05]  /*0920*/  @!P1 IMAD.WIDE R6, R11, 0x4, R6 ;  /* 0x000000040b069825 */ /* 0x002fca00078e0206 */
[----:B------:R-:W3:Y:S01]  /*0930*/  @!P1 LDG.E R10, desc[UR8][R6.64] ;  /* 0x00000008060a9981 */ /* 0x000ee2000c1e1900 */
[----:B------:R-:W-:-:S04]  /*0940*/  UIADD3 UR7, UPT, UPT, UR7, 0x1, URZ ;  /* 0x0000000107077890 */ /* 0x000fc8000fffe0ff */
[----:B------:R-:W-:Y:S01]  /*0950*/  UISETP.NE.AND UP0, UPT, UR7, URZ, UPT ;  /* 0x000000ff0700728c */ /* 0x000fe2000bf05270 */
[----:B------:R-:W-:Y:S01]  /*0960*/  IADD3 R0, PT, PT, R0, 0x10, RZ ;  /* 0x0000001000007810 */ /* 0x000fe20007ffe0ff */
[----:B------:R-:W-:Y:S01]  /*0970*/  VIADD R13, R13, 0x10 ;  /* 0x000000100d0d7836 */ /* 0x000fe20000000000 */
[----:B------:R-:W-:Y:S01]  /*0980*/  IADD3 R15, PT, PT, R15, 0x10, RZ ;  /* 0x000000100f0f7810 */ /* 0x000fe20007ffe0ff */
[----:B------:R-:W-:Y:S01]  /*0990*/  IMAD R11, R12, 0x10, R11 ;  /* 0x000000100c0b7824 */ /* 0x000fe200078e020b */
[----:B--2---:R0:W-:Y:S04]  /*09a0*/  STS [R8], R17 ;  /* 0x0000001108007388 */ /* 0x0041e80000000800 */
[----:B---3--:R0:W-:Y:S01]  /*09b0*/  STS [R9], R10 ;  /* 0x0000000a09007388 */ /* 0x0081e20000000800 */
[----:B------:R-:W-:Y:S08]  /*09c0*/  BAR.SYNC.DEFER_BLOCKING 0x0 ;  /* 0x0000000000007b1d */ /* 0x000ff00000010000 */
[----:B------:R-:W-:Y:S06]  /*09d0*/  BAR.SYNC.DEFER_BLOCKING 0x0 ;  /* 0x0000000000007b1d */ /* 0x000fec0000010000 */
[----:B0-----:R-:W-:Y:S05]  /*09e0*/  BRA.U UP0, `(.L_x_3) ;  /* 0xfffffffd00a47547 */ /* 0x001fea000b83ffff */
.L_x_0:
[----:B------:R-:W0:Y:S01]  /*09f0*/  LDCU UR4, c[0x0][0x3a0] ;  /* 0x00007400ff0477ac */ /* 0x000e220008000800 */
[----:B------:R-:W1:Y:S01]  /*0a00*/  LDCU UR5, c[0x0][0x398] ;  /* 0x00007300ff0577ac */ /* 0x000e620008000800 */
[----:B0-----:R-:W-:-:S04]  /*0a10*/  ISETP.GE.AND P0, PT, R5, UR4, PT ;  /* 0x0000000405007c0c */ /* 0x001fc8000bf06270 */
[----:B-1----:R-:W-:-:S13]  /*0a20*/  ISETP.GE.OR P0, PT, R4, UR5, P0 ;  /* 0x0000000504007c0c */ /* 0x002fda0008706670 */
[----:B------:R-:W-:Y:S05]  /*0a30*/  @P0 EXIT ;  /* 0x000000000000094d */ /* 0x000fea0003800000 */
[----:B------:R-:W0:Y:S01]  /*0a40*/  LDC.64 R2, c[0x0][0x390] ;  /* 0x0000e400ff027b82 */ /* 0x000e220000000a00 */
[----:B------:R-:W-:Y:S01]  /*0a50*/  IMAD R5, R4, UR4, R5 ;  /* 0x0000000404057c24 */ /* 0x000fe2000f8e0205 */
[----:B------:R-:W-:-:S03]  /*0a60*/  MOV R7, 0x40400000 ;  /* 0x4040000000077802 */ /* 0x000fc60000000f00 */
[----:B0-----:R-:W-:-:S05]  /*0a70*/  IMAD.WIDE.U32 R2, R5, 0x4, R2 ;  /* 0x0000000405027825 */ /* 0x001fca00078e0002 */
[----:B------:R-:W-:Y:S01]  /*0a80*/  STG.E desc[UR8][R2.64], R7 ;  /* 0x0000000702007986 */ /* 0x000fe2000c101908 */
[----:B------:R-:W-:Y:S05]  /*0a90*/  EXIT ;  /* 0x000000000000794d */ /* 0x000fea0003800000 */
.L_x_4:
[----:B------:R-:W-:-:S00]  /*0aa0*/  BRA `(.L_x_4) ;  /* 0xfffffffc00fc7947 */ /* 0x000fc0000383ffff */
[----:B------:R-:W-:-:S00]  /*0ab0*/  NOP ;  /* 0x0000000000007918 */ /* 0x000fc00000000000 */
        /* <DEDUP_REMOVED lines=12> */
.L_x_5:


//--------------------- .nv.shared._Z4mmulPfS_S_iii --------------------------
	.section	.nv.shared._Z4mmulPfS_S_iii,"aw",@nobits
	.sectionflags	@""
	.align	4
.nv.shared._Z4mmulPfS_S_iii:
	.zero		3072


//--------------------- .nv.shared.reserved.0     --------------------------
	.section	.nv.shared.reserved.0,"aw",@nobits
	.weak		__nv_reservedSMEM_offset_0_alias
	.size		__nv_reservedSMEM_offset_0_alias, 0, 64
	.other		__nv_reservedSMEM_offset_0_alias,@"STO_CUDA_RESERVED_SHARED STV_DEFAULT"
__nv_reservedSMEM_offset_0_alias:
	.zero		0
	.zero		64


//--------------------- .nv.constant0._Z4mmulPfS_S_iii --------------------------
	.section	.nv.constant0._Z4mmulPfS_S_iii,"a",@progbits
	.sectionflags	@""
	.align	4
.nv.constant0._Z4mmulPfS_S_iii:
	.zero		932


//--------------------- SYMBOLS --------------------------

	.type		.nv.reservedSmem.offset0,@object
	.size		.nv.reservedSmem.offset0,0x4
	.type		.nv.reservedSmem.cap,@object
	.size		.nv.reservedSmem.cap,0x4
